//
// Generated by NVIDIA NVVM Compiler
//
// Compiler Build ID: CL-36424714
// Cuda compilation tools, release 13.0, V13.0.88
// Based on NVVM 20.0.0
//

.version 9.0
.target sm_100
.address_size 64

	// .globl	_Z10uniformAddPjS_iii
// _ZZ10uniformAddPjS_iiiE3uni has been demoted

.visible .entry _Z10uniformAddPjS_iii(
	.param .u64 .ptr .align 1 _Z10uniformAddPjS_iii_param_0,
	.param .u64 .ptr .align 1 _Z10uniformAddPjS_iii_param_1,
	.param .u32 _Z10uniformAddPjS_iii_param_2,
	.param .u32 _Z10uniformAddPjS_iii_param_3,
	.param .u32 _Z10uniformAddPjS_iii_param_4
)
{
	.reg .pred 	%p<3>;
	.reg .b32 	%r<24>;
	.reg .b64 	%rd<11>;
	// demoted variable
	.shared .align 4 .u32 _ZZ10uniformAddPjS_iiiE3uni;
	ld.param.u64 	%rd1, [_Z10uniformAddPjS_iii_param_0];
	ld.param.u64 	%rd2, [_Z10uniformAddPjS_iii_param_1];
	ld.param.u32 	%r2, [_Z10uniformAddPjS_iii_param_2];
	ld.param.u32 	%r3, [_Z10uniformAddPjS_iii_param_3];
	ld.param.u32 	%r4, [_Z10uniformAddPjS_iii_param_4];
	mov.u32 	%r1, %tid.x;
	setp.ne.s32 	%p1, %r1, 0;
	@%p1 bra 	$L__BB0_2;
	cvta.to.global.u64 	%rd3, %rd2;
	mov.u32 	%r5, %ctaid.x;
	add.s32 	%r6, %r3, %r5;
	mul.wide.u32 	%rd4, %r6, 4;
	add.s64 	%rd5, %rd3, %rd4;
	ld.global.u32 	%r7, [%rd5];
	st.shared.u32 	[_ZZ10uniformAddPjS_iiiE3uni], %r7;
$L__BB0_2:
	cvta.to.global.u64 	%rd6, %rd1;
	mov.u32 	%r8, %ctaid.x;
	mov.u32 	%r9, %ntid.x;
	shl.b32 	%r10, %r8, 8;
	shr.s32 	%r11, %r10, 8;
	mul.lo.s32 	%r12, %r9, %r11;
	shl.b32 	%r13, %r12, 1;
	add.s32 	%r14, %r13, %r1;
	add.s32 	%r15, %r14, %r4;
	bar.sync 	0;
	ld.shared.u32 	%r16, [_ZZ10uniformAddPjS_iiiE3uni];
	mul.wide.u32 	%rd7, %r15, 4;
	add.s64 	%rd8, %rd6, %rd7;
	ld.global.u32 	%r17, [%rd8];
	add.s32 	%r18, %r17, %r16;
	st.global.u32 	[%rd8], %r18;
	add.s32 	%r19, %r1, %r9;
	setp.lt.u32 	%p2, %r19, %r2;
	selp.b32 	%r20, %r16, 0, %p2;
	add.s32 	%r21, %r15, %r9;
	mul.wide.u32 	%rd9, %r21, 4;
	add.s64 	%rd10, %rd6, %rd9;
	ld.global.u32 	%r22, [%rd10];
	add.s32 	%r23, %r22, %r20;
	st.global.u32 	[%rd10], %r23;
	ret;

}


// ===== COMPILED SASS (sm_100) =====

	.target	sm_100

	.elftype	@"ET_EXEC"


//--------------------- .note.nv.tkinfo           --------------------------
	.section	.note.nv.tkinfo,"",@"SHT_NOTE"
	.sectionflags	@"SHF_NOTE_NV_TKINFO"
	.tkinfo
        /*0018*/ 	.word	0x00000002
        /*0030*/ 	.string	""
        /*0030*/ 	.string	"ptxas"
        /*0030*/ 	.string	"Cuda compilation tools, release 13.0, V13.0.88"
        /*0030*/ 	.string	"Build cuda_13.0.r13.0/compiler.36424714_0"
        /*0030*/ 	.string	"-arch sm_100 -m 64 "



//--------------------- .note.nv.cuinfo           --------------------------
	.section	.note.nv.cuinfo,"",@"SHT_NOTE"
	.sectionflags	@"SHF_NOTE_NV_CUINFO"
        /*0018*/ 	.short	0x0002
        /*001a*/ 	.short	0x0064
        /*001c*/ 	.short	0x0082
	.zero		2


//--------------------- .nv.info                  --------------------------
	.section	.nv.info,"",@"SHT_CUDA_INFO"
	.align	4


	//----- nvinfo : EIATTR_REGCOUNT
	.align		4
        /*0000*/ 	.byte	0x04, 0x2f
        /*0002*/ 	.short	(.L_1 - .L_0)
	.align		4
.L_0:
        /*0004*/ 	.word	index@(_Z10uniformAddPjS_iii)
        /*0008*/ 	.word	0x00000010


	//----- nvinfo : EIATTR_FRAME_SIZE
	.align		4
.L_1:
        /*000c*/ 	.byte	0x04, 0x11
        /*000e*/ 	.short	(.L_3 - .L_2)
	.align		4
.L_2:
        /*0010*/ 	.word	index@(_Z10uniformAddPjS_iii)
        /*0014*/ 	.word	0x00000000


	//----- nvinfo : EIATTR_MIN_STACK_SIZE
	.align		4
.L_3:
        /*0018*/ 	.byte	0x04, 0x12
        /*001a*/ 	.short	(.L_5 - .L_4)
	.align		4
.L_4:
        /*001c*/ 	.word	index@(_Z10uniformAddPjS_iii)
        /*0020*/ 	.word	0x00000000
.L_5:


//--------------------- .nv.compat                --------------------------
	.section	.nv.compat,"",@"SHT_CUDA_COMPAT_INFO"
	.align	4
        /*0000*/ 	.byte	0x02, 0x09, 0x00, 0x00, 0x02, 0x02, 0x01, 0x00, 0x02, 0x05, 0x05, 0x00, 0x03, 0x07, 0x01, 0x01
        /*0010*/ 	.byte	0x02, 0x03, 0x00, 0x00, 0x02, 0x06, 0x01, 0x00, 0x04, 0x0b, 0x08, 0x00, 0x09, 0x00, 0x00, 0x00
        /*0020*/ 	.byte	0x00, 0x00, 0x00, 0x00


//--------------------- .nv.info._Z10uniformAddPjS_iii --------------------------
	.section	.nv.info._Z10uniformAddPjS_iii,"",@"SHT_CUDA_INFO"
	.sectionflags	@""
	.align	4


	//----- nvinfo : EIATTR_CUDA_API_VERSION
	.align		4
        /*0000*/ 	.byte	0x04, 0x37
        /*0002*/ 	.short	(.L_7 - .L_6)
.L_6:
        /*0004*/ 	.word	0x00000082


	//----- nvinfo : EIATTR_KPARAM_INFO
	.align		4
.L_7:
        /*0008*/ 	.byte	0x04, 0x17
        /*000a*/ 	.short	(.L_9 - .L_8)
.L_8:
        /*000c*/ 	.word	0x00000000
        /*0010*/ 	.short	0x0004
        /*0012*/ 	.short	0x0018
        /*0014*/ 	.byte	0x00, 0xf0, 0x11, 0x00


	//----- nvinfo : EIATTR_KPARAM_INFO
	.align		4
.L_9:
        /*0018*/ 	.byte	0x04, 0x17
        /*001a*/ 	.short	(.L_11 - .L_10)
.L_10:
        /*001c*/ 	.word	0x00000000
        /*0020*/ 	.short	0x0003
        /*0022*/ 	.short	0x0014
        /*0024*/ 	.byte	0x00, 0xf0, 0x11, 0x00


	//----- nvinfo : EIATTR_KPARAM_INFO
	.align		4
.L_11:
        /*0028*/ 	.byte	0x04, 0x17
        /*002a*/ 	.short	(.L_13 - .L_12)
.L_12:
        /*002c*/ 	.word	0x00000000
        /*0030*/ 	.short	0x0002
        /*0032*/ 	.short	0x0010
        /*0034*/ 	.byte	0x00, 0xf0, 0x11, 0x00


	//----- nvinfo : EIATTR_KPARAM_INFO
	.align		4
.L_13:
        /*0038*/ 	.byte	0x04, 0x17
        /*003a*/ 	.short	(.L_15 - .L_14)
.L_14:
        /*003c*/ 	.word	0x00000000
        /*0040*/ 	.short	0x0001
        /*0042*/ 	.short	0x0008
        /*0044*/ 	.byte	0x00, 0xf5, 0x21, 0x00


	//----- nvinfo : EIATTR_KPARAM_INFO
	.align		4
.L_15:
        /*0048*/ 	.byte	0x04, 0x17
        /*004a*/ 	.short	(.L_17 - .L_16)
.L_16:
        /*004c*/ 	.word	0x00000000
        /*0050*/ 	.short	0x0000
        /*0052*/ 	.short	0x0000
        /*0054*/ 	.byte	0x00, 0xf5, 0x21, 0x00


	//----- nvinfo : EIATTR_SPARSE_MMA_MASK
	.align		4
.L_17:
        /*0058*/ 	.byte	0x03, 0x50
        /*005a*/ 	.short	0x0000


	//----- nvinfo : EIATTR_MAXREG_COUNT
	.align		4
        /*005c*/ 	.byte	0x03, 0x1b
        /*005e*/ 	.short	0x00ff


	//----- nvinfo : EIATTR_NUM_BARRIERS
	.align		4
        /*0060*/ 	.byte	0x02, 0x4c
        /*0062*/ 	.byte	0x01
	.zero		1


	//----- nvinfo : EIATTR_MERCURY_ISA_VERSION
	.align		4
        /*0064*/ 	.byte	0x03, 0x5f
        /*0066*/ 	.short	0x0101


	//----- nvinfo : EIATTR_VRC_CTA_INIT_COUNT
	.align		4
        /*0068*/ 	.byte	0x02, 0x4a
	.zero		1
	.zero		1


	//----- nvinfo : EIATTR_EXIT_INSTR_OFFSETS
	.align		4
        /*006c*/ 	.byte	0x04, 0x1c
        /*006e*/ 	.short	(.L_19 - .L_18)


	//   ....[0]....
.L_18:
        /*0070*/ 	.word	0x00000250


	//----- nvinfo : EIATTR_CBANK_PARAM_SIZE
	.align		4
.L_19:
        /*0074*/ 	.byte	0x03, 0x19
        /*0076*/ 	.short	0x001c


	//----- nvinfo : EIATTR_PARAM_CBANK
	.align		4
        /*0078*/ 	.byte	0x04, 0x0a
        /*007a*/ 	.short	(.L_21 - .L_20)
	.align		4
.L_20:
        /*007c*/ 	.word	index@(.nv.constant0._Z10uniformAddPjS_iii)
        /*0080*/ 	.short	0x0380
        /*0082*/ 	.short	0x001c


	//----- nvinfo : EIATTR_SW_WAR
	.align		4
.L_21:
        /*0084*/ 	.byte	0x04, 0x36
        /*0086*/ 	.short	(.L_23 - .L_22)
.L_22:
        /*0088*/ 	.word	0x00000008
.L_23:


//--------------------- .nv.callgraph             --------------------------
	.section	.nv.callgraph,"",@"SHT_CUDA_CALLGRAPH"
	.align	4
	.sectionentsize	8
	.align		4
        /*0000*/ 	.word	0x00000000
	.align		4
        /*0004*/ 	.word	0xffffffff
	.align		4
        /*0008*/ 	.word	0x00000000
	.align		4
        /*000c*/ 	.word	0xfffffffe
	.align		4
        /*0010*/ 	.word	0x00000000
	.align		4
        /*0014*/ 	.word	0xfffffffd
	.align		4
        /*0018*/ 	.word	0x00000000
	.align		4
        /*001c*/ 	.word	0xfffffffc


//--------------------- .text._Z10uniformAddPjS_iii --------------------------
	.section	.text._Z10uniformAddPjS_iii,"ax",@progbits
	.align	128
        .global         _Z10uniformAddPjS_iii
        .type           _Z10uniformAddPjS_iii,@function
        .size           _Z10uniformAddPjS_iii,(.L_x_1 - _Z10uniformAddPjS_iii)
        .other          _Z10uniformAddPjS_iii,@"STO_CUDA_ENTRY STV_DEFAULT"
_Z10uniformAddPjS_iii:
.text._Z10uniformAddPjS_iii:
[----:B------:R-:W-:Y:S01]  /*0000*/  LDC R1, c[0x0][0x37c] ;  /* 0x0000df00ff017b82 */ /* 0x000fe20000000800 */
[----:B------:R-:W0:Y:S07]  /*0010*/  S2R R13, SR_TID.X ;  /* 0x00000000000d7919 */ /* 0x000e2e0000002100 */
[----:B------:R-:W1:Y:S01]  /*0020*/  S2UR UR4, SR_CTAID.X ;  /* 0x00000000000479c3 */ /* 0x000e620000002500 */
[----:B------:R-:W2:Y:S01]  /*0030*/  LDCU.64 UR6, c[0x0][0x358] ;  /* 0x00006b00ff0677ac */ /* 0x000ea20008000a00 */
[----:B------:R-:W3:Y:S01]  /*0040*/  LDCU UR8, c[0x0][0x398] ;  /* 0x00007300ff0877ac */ /* 0x000ee20008000800 */
[----:B0-----:R-:W-:-:S13]  /*0050*/  ISETP.NE.AND P0, PT, R13, RZ, PT ;  /* 0x000000ff0d00720c */ /* 0x001fda0003f05270 */
[----:B------:R-:W1:Y:S08]  /*0060*/  @!P0 LDC R5, c[0x0][0x394] ;  /* 0x0000e500ff058b82 */ /* 0x000e700000000800 */
[----:B------:R-:W0:Y:S01]  /*0070*/  @!P0 LDC.64 R2, c[0x0][0x388] ;  /* 0x0000e200ff028b82 */ /* 0x000e220000000a00 */
[----:B-1----:R-:W-:-:S05]  /*0080*/  @!P0 IADD3 R5, PT, PT, R5, UR4, RZ ;  /* 0x0000000405058c10 */ /* 0x002fca000fffe0ff */
[----:B0-----:R-:W-:Y:S02]  /*0090*/  @!P0 IMAD.WIDE.U32 R2, R5, 0x4, R2 ;  /* 0x0000000405028825 */ /* 0x001fe400078e0002 */
[----:B------:R-:W0:Y:S03]  /*00a0*/  LDC R8, c[0x0][0x360] ;  /* 0x0000d800ff087b82 */ /* 0x000e260000000800 */
[----:B--2---:R1:W2:Y:S01]  /*00b0*/  @!P0 LDG.E R0, desc[UR6][R2.64] ;  /* 0x0000000602008981 */ /* 0x0042a2000c1e1900 */
[----:B------:R-:W-:-:S04]  /*00c0*/  USHF.L.U32 UR4, UR4, 0x8, URZ ;  /* 0x0000000804047899 */ /* 0x000fc800080006ff */
[----:B------:R-:W4:Y:S01]  /*00d0*/  S2UR UR5, SR_CgaCtaId ;  /* 0x00000000000579c3 */ /* 0x000f220000008800 */
[----:B------:R-:W-:-:S07]  /*00e0*/  USHF.R.S32.HI UR4, URZ, 0x8, UR4 ;  /* 0x00000008ff047899 */ /* 0x000fce0008011404 */
[----:B------:R-:W1:Y:S01]  /*00f0*/  LDC.64 R4, c[0x0][0x380] ;  /* 0x0000e000ff047b82 */ /* 0x000e620000000a00 */
[----:B0-----:R-:W-:Y:S01]  /*0100*/  IMAD R6, R8, UR4, RZ ;  /* 0x0000000408067c24 */ /* 0x001fe2000f8e02ff */
[----:B------:R-:W-:-:S04]  /*0110*/  UMOV UR4, 0x400 ;  /* 0x0000040000047882 */ /* 0x000fc80000000000 */
[----:B------:R-:W-:Y:S01]  /*0120*/  LEA R6, R6, R13, 0x1 ;  /* 0x0000000d06067211 */ /* 0x000fe200078e08ff */
[----:B----4-:R-:W-:-:S04]  /*0130*/  ULEA UR4, UR5, UR4, 0x18 ;  /* 0x0000000405047291 */ /* 0x010fc8000f8ec0ff */
[----:B---3--:R-:W-:-:S04]  /*0140*/  VIADD R7, R6, UR8 ;  /* 0x0000000806077c36 */ /* 0x008fc80008000000 */
[C---:B-1----:R-:W-:Y:S01]  /*0150*/  IMAD.WIDE.U32 R2, R7.reuse, 0x4, R4 ;  /* 0x0000000407027825 */ /* 0x042fe200078e0004 */
[----:B--2---:R-:W-:Y:S01]  /*0160*/  @!P0 STS [UR4], R0 ;  /* 0x00000000ff008988 */ /* 0x004fe20008000804 */
[----:B------:R-:W-:Y:S06]  /*0170*/  BAR.SYNC.DEFER_BLOCKING 0x0 ;  /* 0x0000000000007b1d */ /* 0x000fec0000010000 */
[----:B------:R-:W2:Y:S01]  /*0180*/  LDG.E R9, desc[UR6][R2.64] ;  /* 0x0000000602097981 */ /* 0x000ea2000c1e1900 */
[----:B------:R-:W-:-:S03]  /*0190*/  IADD3 R7, PT, PT, R7, R8, RZ ;  /* 0x0000000807077210 */ /* 0x000fc60007ffe0ff */
[----:B------:R-:W2:Y:S01]  /*01a0*/  LDS R6, [UR4] ;  /* 0x00000004ff067984 */ /* 0x000ea20008000800 */
[----:B------:R-:W0:Y:S01]  /*01b0*/  LDCU UR4, c[0x0][0x390] ;  /* 0x00007200ff0477ac */ /* 0x000e220008000800 */
[----:B------:R-:W-:Y:S01]  /*01c0*/  IMAD.WIDE.U32 R4, R7, 0x4, R4 ;  /* 0x0000000407047825 */ /* 0x000fe200078e0004 */
[----:B------:R-:W-:-:S03]  /*01d0*/  IADD3 R7, PT, PT, R13, R8, RZ ;  /* 0x000000080d077210 */ /* 0x000fc60007ffe0ff */
[----:B--2---:R-:W-:-:S05]  /*01e0*/  IMAD.IADD R9, R6, 0x1, R9 ;  /* 0x0000000106097824 */ /* 0x004fca00078e0209 */
[----:B------:R-:W-:Y:S04]  /*01f0*/  STG.E desc[UR6][R2.64], R9 ;  /* 0x0000000902007986 */ /* 0x000fe8000c101906 */
[----:B------:R-:W2:Y:S01]  /*0200*/  LDG.E R11, desc[UR6][R4.64] ;  /* 0x00000006040b7981 */ /* 0x000ea2000c1e1900 */
[----:B0-----:R-:W-:-:S04]  /*0210*/  ISETP.GE.U32.AND P0, PT, R7, UR4, PT ;  /* 0x0000000407007c0c */ /* 0x001fc8000bf06070 */
[----:B------:R-:W-:-:S05]  /*0220*/  SEL R6, R6, RZ, !P0 ;  /* 0x000000ff06067207 */ /* 0x000fca0004000000 */
[----:B--2---:R-:W-:-:S05]  /*0230*/  IMAD.IADD R11, R6, 0x1, R11 ;  /* 0x00000001060b7824 */ /* 0x004fca00078e020b */
[----:B------:R-:W-:Y:S01]  /*0240*/  STG.E desc[UR6][R4.64], R11 ;  /* 0x0000000b04007986 */ /* 0x000fe2000c101906 */
[----:B------:R-:W-:Y:S05]  /*0250*/  EXIT ;  /* 0x000000000000794d */ /* 0x000fea0003800000 */
.L_x_0:
[----:B------:R-:W-:-:S00]  /*0260*/  BRA `(.L_x_0) ;  /* 0xfffffffc00fc7947 */ /* 0x000fc0000383ffff */
[----:B------:R-:W-:-:S00]  /*0270*/  NOP ;  /* 0x0000000000007918 */ /* 0x000fc00000000000 */
        /* <DEDUP_REMOVED lines=8> */
.L_x_1:


//--------------------- .nv.shared._Z10uniformAddPjS_iii --------------------------
	.section	.nv.shared._Z10uniformAddPjS_iii,"aw",@nobits
	.sectionflags	@""
	.align	4
.nv.shared._Z10uniformAddPjS_iii:
	.zero		1028


//--------------------- .nv.shared.reserved.0     --------------------------
	.section	.nv.shared.reserved.0,"aw",@nobits
	.weak		__nv_reservedSMEM_offset_0_alias
	.size		__nv_reservedSMEM_offset_0_alias, 0, 64
	.other		__nv_reservedSMEM_offset_0_alias,@"STO_CUDA_RESERVED_SHARED STV_DEFAULT"
__nv_reservedSMEM_offset_0_alias:
	.zero		0
	.zero		64


//--------------------- .nv.constant0._Z10uniformAddPjS_iii --------------------------
	.section	.nv.constant0._Z10uniformAddPjS_iii,"a",@progbits
	.sectionflags	@""
	.align	4
.nv.constant0._Z10uniformAddPjS_iii:
	.zero		924


//--------------------- SYMBOLS --------------------------

	.type		.nv.reservedSmem.offset0,@object
	.size		.nv.reservedSmem.offset0,0x4
	.type		.nv.reservedSmem.cap,@object
	.size		.nv.reservedSmem.cap,0x4
